	.headerflags	@"EF_CUDA_TEXMODE_UNIFIED EF_CUDA_64BIT_ADDRESS EF_CUDA_SM75 EF_CUDA_VIRTUAL_SM(EF_CUDA_SM75)"
	.elftype	@"ET_EXEC"


//--------------------- .nv.info                  --------------------------
	.section	.nv.info,"",@"SHT_CUDA_INFO"
	.align	4


	//----- nvinfo : EIATTR_REGCOUNT
	.align		4
        /*0000*/ 	.byte	0x04, 0x2f
        /*0002*/ 	.short	(.L_1 - .L_0)
	.align		4
.L_0:
        /*0004*/ 	.word	index@(matmul_kernel)
        /*0008*/ 	.word	0x00000028


	//----- nvinfo : EIATTR_MIN_STACK_SIZE
	.align		4
.L_1:
        /*000c*/ 	.byte	0x04, 0x12
        /*000e*/ 	.short	(.L_3 - .L_2)
	.align		4
.L_2:
        /*0010*/ 	.word	index@(matmul_kernel)
        /*0014*/ 	.word	0x00000000


	//----- nvinfo : EIATTR_FRAME_SIZE
	.align		4
.L_3:
        /*0018*/ 	.byte	0x04, 0x11
        /*001a*/ 	.short	(.L_5 - .L_4)
	.align		4
.L_4:
        /*001c*/ 	.word	index@(matmul_kernel)
        /*0020*/ 	.word	0x00000000


	//----- nvinfo : EIATTR_MIN_STACK_SIZE
	.align		4
.L_5:
        /*0024*/ 	.byte	0x04, 0x12
        /*0026*/ 	.short	(.L_7 - .L_6)
	.align		4
.L_6:
        /*0028*/ 	.word	index@(matmul_kernel)
        /*002c*/ 	.word	0x00000000
.L_7:


//--------------------- .nv.info.matmul_kernel    --------------------------
	.section	.nv.info.matmul_kernel,"",@"SHT_CUDA_INFO"
	.sectionflags	@""
	.align	4


	//----- nvinfo : EIATTR_SW_WAR
	.align		4
        /*0000*/ 	.byte	0x04, 0x36
        /*0002*/ 	.short	(.L_9 - .L_8)
.L_8:
        /*0004*/ 	.word	0x00000001


	//----- nvinfo : EIATTR_CUDA_API_VERSION
	.align		4
.L_9:
        /*0008*/ 	.byte	0x04, 0x37
        /*000a*/ 	.short	(.L_11 - .L_10)
.L_10:
        /*000c*/ 	.word	0x0000007c


	//----- nvinfo : EIATTR_PARAM_CBANK
	.align		4
.L_11:
        /*0010*/ 	.byte	0x04, 0x0a
        /*0012*/ 	.short	(.L_13 - .L_12)
	.align		4
.L_12:
        /*0014*/ 	.word	index@(.nv.constant0.matmul_kernel)
        /*0018*/ 	.short	0x0160
        /*001a*/ 	.short	0x0038


	//----- nvinfo : EIATTR_CBANK_PARAM_SIZE
	.align		4
.L_13:
        /*001c*/ 	.byte	0x03, 0x19
        /*001e*/ 	.short	0x0038


	//----- nvinfo : EIATTR_KPARAM_INFO
	.align		4
        /*0020*/ 	.byte	0x04, 0x17
        /*0022*/ 	.short	(.L_15 - .L_14)
.L_14:
        /*0024*/ 	.word	0x00000000
        /*0028*/ 	.short	0x0009
        /*002a*/ 	.short	0x0030
        /*002c*/ 	.byte	0x00, 0xf4, 0x21, 0x00


	//----- nvinfo : EIATTR_KPARAM_INFO
	.align		4
.L_15:
        /*0030*/ 	.byte	0x04, 0x17
        /*0032*/ 	.short	(.L_17 - .L_16)
.L_16:
        /*0034*/ 	.word	0x00000000
        /*0038*/ 	.short	0x0008
        /*003a*/ 	.short	0x002c
        /*003c*/ 	.byte	0x00, 0xf0, 0x11, 0x00


	//----- nvinfo : EIATTR_KPARAM_INFO
	.align		4
.L_17:
        /*0040*/ 	.byte	0x04, 0x17
        /*0042*/ 	.short	(.L_19 - .L_18)
.L_18:
        /*0044*/ 	.word	0x00000000
        /*0048*/ 	.short	0x0007
        /*004a*/ 	.short	0x0028
        /*004c*/ 	.byte	0x00, 0xf0, 0x11, 0x00


	//----- nvinfo : EIATTR_KPARAM_INFO
	.align		4
.L_19:
        /*0050*/ 	.byte	0x04, 0x17
        /*0052*/ 	.short	(.L_21 - .L_20)
.L_20:
        /*0054*/ 	.word	0x00000000
        /*0058*/ 	.short	0x0006
        /*005a*/ 	.short	0x0024
        /*005c*/ 	.byte	0x00, 0xf0, 0x11, 0x00


	//----- nvinfo : EIATTR_KPARAM_INFO
	.align		4
.L_21:
        /*0060*/ 	.byte	0x04, 0x17
        /*0062*/ 	.short	(.L_23 - .L_22)
.L_22:
        /*0064*/ 	.word	0x00000000
        /*0068*/ 	.short	0x0005
        /*006a*/ 	.short	0x0020
        /*006c*/ 	.byte	0x00, 0xf0, 0x11, 0x00


	//----- nvinfo : EIATTR_KPARAM_INFO
	.align		4
.L_23:
        /*0070*/ 	.byte	0x04, 0x17
        /*0072*/ 	.short	(.L_25 - .L_24)
.L_24:
        /*0074*/ 	.word	0x00000000
        /*0078*/ 	.short	0x0004
        /*007a*/ 	.short	0x001c
        /*007c*/ 	.byte	0x00, 0xf0, 0x11, 0x00


	//----- nvinfo : EIATTR_KPARAM_INFO
	.align		4
.L_25:
        /*0080*/ 	.byte	0x04, 0x17
        /*0082*/ 	.short	(.L_27 - .L_26)
.L_26:
        /*0084*/ 	.word	0x00000000
        /*0088*/ 	.short	0x0003
        /*008a*/ 	.short	0x0018
        /*008c*/ 	.byte	0x00, 0xf0, 0x11, 0x00


	//----- nvinfo : EIATTR_KPARAM_INFO
	.align		4
.L_27:
        /*0090*/ 	.byte	0x04, 0x17
        /*0092*/ 	.short	(.L_29 - .L_28)
.L_28:
        /*0094*/ 	.word	0x00000000
        /*0098*/ 	.short	0x0002
        /*009a*/ 	.short	0x0010
        /*009c*/ 	.byte	0x00, 0xf4, 0x21, 0x00


	//----- nvinfo : EIATTR_KPARAM_INFO
	.align		4
.L_29:
        /*00a0*/ 	.byte	0x04, 0x17
        /*00a2*/ 	.short	(.L_31 - .L_30)
.L_30:
        /*00a4*/ 	.word	0x00000000
        /*00a8*/ 	.short	0x0001
        /*00aa*/ 	.short	0x0008
        /*00ac*/ 	.byte	0x00, 0xf4, 0x21, 0x00


	//----- nvinfo : EIATTR_KPARAM_INFO
	.align		4
.L_31:
        /*00b0*/ 	.byte	0x04, 0x17
        /*00b2*/ 	.short	(.L_33 - .L_32)
.L_32:
        /*00b4*/ 	.word	0x00000000
        /*00b8*/ 	.short	0x0000
        /*00ba*/ 	.short	0x0000
        /*00bc*/ 	.byte	0x00, 0xf4, 0x21, 0x00


	//----- nvinfo : EIATTR_MAXREG_COUNT
	.align		4
.L_33:
        /*00c0*/ 	.byte	0x03, 0x1b
        /*00c2*/ 	.short	0x00ff


	//----- nvinfo : EIATTR_EXIT_INSTR_OFFSETS
	.align		4
        /*00c4*/ 	.byte	0x04, 0x1c
        /*00c6*/ 	.short	(.L_35 - .L_34)


	//   ....[0]....
.L_34:
        /*00c8*/ 	.word	0x00000920


	//   ....[1]....
        /*00cc*/ 	.word	0x00000990


	//----- nvinfo : EIATTR_REQNTID
	.align		4
.L_35:
        /*00d0*/ 	.byte	0x04, 0x10
        /*00d2*/ 	.short	(.L_37 - .L_36)
.L_36:
        /*00d4*/ 	.word	0x00000080
        /*00d8*/ 	.word	0x00000001
        /*00dc*/ 	.word	0x00000001
.L_37:


//--------------------- .nv.callgraph             --------------------------
	.section	.nv.callgraph,"",@"SHT_CUDA_CALLGRAPH"
	.align	4
	.sectionentsize	8
	.align		4
        /*0000*/ 	.word	0x00000000
	.align		4
        /*0004*/ 	.word	0xffffffff
	.align		4
        /*0008*/ 	.word	0x00000000
	.align		4
        /*000c*/ 	.word	0xfffffffe
	.align		4
        /*0010*/ 	.word	0x00000000
	.align		4
        /*0014*/ 	.word	0xfffffffd
	.align		4
        /*0018*/ 	.word	0x00000000
	.align		4
        /*001c*/ 	.word	0xfffffffc


//--------------------- .nv.rel.action            --------------------------
	.section	.nv.rel.action,"",@"SHT_CUDA_RELOCINFO"
	.align	8
	.sectionentsize	8
        /*0000*/ 	.byte	0x73, 0x00, 0x00, 0x00, 0x00, 0x00, 0x00, 0x00, 0x00, 0x00, 0x00, 0x11, 0x25, 0x00, 0x05, 0x36


//--------------------- .nv.constant0.matmul_kernel --------------------------
	.section	.nv.constant0.matmul_kernel,"a",@progbits
	.sectionflags	@""
	.align	4
.nv.constant0.matmul_kernel:
	.zero		408


//--------------------- .text.matmul_kernel       --------------------------
	.section	.text.matmul_kernel,"ax",@progbits
	.sectionflags	@"SHF_BARRIERS=1"
	.sectioninfo	@"SHI_REGISTERS=40"
	.align	128
        .global         matmul_kernel
        .type           matmul_kernel,@function
        .size           matmul_kernel,(.L_x_6 - matmul_kernel)
        .other          matmul_kernel,@"STO_CUDA_ENTRY STV_DEFAULT"
matmul_kernel:
.text.matmul_kernel:
[----:B------:R-:W-:Y:S02]  /*0000*/  IMAD.MOV.U32 R1, RZ, RZ, c[0x0][0x28] ;  /* 0x00000a00ff017624 */ /* 0x000fe400078e00ff */
[----:B------:R-:W0:Y:S01]  /*0010*/  S2UR UR4, SR_CTAID.Y ;  /* 0x00000000000479c3 */ /* 0x000e220000002600 */
[----:B------:R-:W-:Y:S02]  /*0020*/  IMAD.MOV.U32 R2, RZ, RZ, c[0x0][0x180] ;  /* 0x00006000ff027624 */ /* 0x000fe400078e00ff */
[----:B------:R-:W-:Y:S01]  /*0030*/  IMAD.MOV.U32 R11, RZ, RZ, RZ ;  /* 0x000000ffff0b7224 */ /* 0x000fe200078e00ff */
[----:B------:R-:W1:Y:S01]  /*0040*/  S2R R0, SR_CTAID.X ;  /* 0x0000000000007919 */ /* 0x000e620000002500 */
[----:B------:R-:W-:Y:S01]  /*0050*/  IMAD.MOV.U32 R9, RZ, RZ, RZ ;  /* 0x000000ffff097224 */ /* 0x000fe200078e00ff */
[----:B------:R-:W-:Y:S02]  /*0060*/  ISETP.GE.AND P0, PT, R2, 0x1, PT ;  /* 0x000000010200780c */ /* 0x000fe40003f06270 */
[----:B------:R-:W2:Y:S01]  /*0070*/  S2R R3, SR_TID.X ;  /* 0x0000000000037919 */ /* 0x000ea20000002100 */
[----:B0-----:R-:W-:Y:S01]  /*0080*/  USHF.L.U32 UR4, UR4, 0x4, URZ ;  /* 0x0000000404047899 */ /* 0x001fe2000800063f */
[----:B-1----:R-:W-:-:S08]  /*0090*/  IMAD.SHL.U32 R0, R0, 0x10, RZ ;  /* 0x0000001000007824 */ /* 0x002fd000078e00ff */
[----:B------:R-:W-:Y:S05]  /*00a0*/  @!P0 BRA `(.L_x_0) ;  /* 0x0000071000008947 */ /* 0x000fea0003800000 */
[----:B--2---:R-:W-:Y:S01]  /*00b0*/  SHF.R.U32.HI R2, RZ, 0x4, R3 ;  /* 0x00000004ff027819 */ /* 0x004fe20000011603 */
[----:B------:R-:W-:Y:S01]  /*00c0*/  IMAD.MOV.U32 R5, RZ, RZ, 0x4 ;  /* 0x00000004ff057424 */ /* 0x000fe200078e00ff */
[----:B------:R-:W-:Y:S01]  /*00d0*/  ISETP.LT.U32.AND P0, PT, RZ, c[0x0][0x180], PT ;  /* 0x00006000ff007a0c */ /* 0x000fe20003f01070 */
[----:B------:R-:W-:Y:S01]  /*00e0*/  IMAD.MOV.U32 R8, RZ, RZ, c[0x0][0x180] ;  /* 0x00006000ff087624 */ /* 0x000fe200078e00ff */
[----:B------:R-:W-:Y:S01]  /*00f0*/  SGXT.U32 R2, R2, 0x3 ;  /* 0x000000030202781a */ /* 0x000fe20000000000 */
[----:B------:R-:W-:Y:S01]  /*0100*/  IMAD.MOV.U32 R17, RZ, RZ, RZ ;  /* 0x000000ffff117224 */ /* 0x000fe200078e00ff */
[----:B------:R-:W-:Y:S01]  /*0110*/  ISETP.GT.AND.EX P0, PT, RZ, RZ, PT, P0 ;  /* 0x000000ffff00720c */ /* 0x000fe20003f04300 */
[----:B------:R-:W-:Y:S01]  /*0120*/  IMAD.MOV.U32 R9, RZ, RZ, RZ ;  /* 0x000000ffff097224 */ /* 0x000fe200078e00ff */
[----:B------:R-:W-:-:S04]  /*0130*/  IADD3 R2, R2, UR4, RZ ;  /* 0x0000000402027c10 */ /* 0x000fc8000fffe0ff */
[C---:B------:R-:W-:Y:S01]  /*0140*/  IADD3 R4, R2.reuse, 0x8, RZ ;  /* 0x0000000802047810 */ /* 0x040fe20007ffe0ff */
[----:B------:R-:W-:Y:S02]  /*0150*/  IMAD R6, R2, c[0x0][0x184], RZ ;  /* 0x0000610002067a24 */ /* 0x000fe400078e02ff */
[----:B------:R-:W-:Y:S02]  /*0160*/  IMAD.MOV.U32 R2, RZ, RZ, RZ ;  /* 0x000000ffff027224 */ /* 0x000fe400078e00ff */
[----:B------:R-:W-:Y:S02]  /*0170*/  IMAD R4, R4, c[0x0][0x184], RZ ;  /* 0x0000610004047a24 */ /* 0x000fe400078e02ff */
[----:B------:R-:W-:-:S04]  /*0180*/  IMAD.WIDE R6, R6, R5, c[0x0][0x160] ;  /* 0x0000580006067625 */ /* 0x000fc800078e0205 */
[----:B------:R-:W-:Y:S01]  /*0190*/  IMAD.WIDE R10, R4, R5, c[0x0][0x160] ;  /* 0x00005800040a7625 */ /* 0x000fe200078e0205 */
[----:B------:R-:W-:-:S03]  /*01a0*/  LOP3.LUT R4, R0, 0xf, R3, 0xf8, !PT ;  /* 0x0000000f00047812 */ /* 0x000fc600078ef803 */
[----:B------:R-:W-:Y:S01]  /*01b0*/  IMAD.MOV.U32 R21, RZ, RZ, R7 ;  /* 0x000000ffff157224 */ /* 0x000fe200078e0007 */
[----:B------:R-:W-:Y:S01]  /*01c0*/  MOV R13, R11 ;  /* 0x0000000b000d7202 */ /* 0x000fe20000000f00 */
[----:B------:R-:W-:Y:S02]  /*01d0*/  IMAD.MOV.U32 R11, RZ, RZ, RZ ;  /* 0x000000ffff0b7224 */ /* 0x000fe400078e00ff */
[----:B------:R-:W-:Y:S02]  /*01e0*/  IMAD.WIDE R4, R4, R5, c[0x0][0x168] ;  /* 0x00005a0004047625 */ /* 0x000fe400078e0205 */
[----:B------:R-:W-:Y:S05]  /*01f0*/  @!P0 BRA `(.L_x_1) ;  /* 0x000004a000008947 */ /* 0x000fea0003800000 */
[----:B------:R-:W-:Y:S02]  /*0200*/  ISETP.GT.U32.AND P1, PT, R8, 0x3, PT ;  /* 0x000000030800780c */ /* 0x000fe40003f24070 */
[----:B------:R-:W-:Y:S02]  /*0210*/  PLOP3.LUT P0, PT, PT, PT, PT, 0x80, 0x0 ;  /* 0x000000000000781c */ /* 0x000fe40003f0f070 */
[----:B------:R-:W-:-:S12]  /*0220*/  ISETP.GT.AND.EX P1, PT, R2, RZ, PT, P1 ;  /* 0x000000ff0200720c */ /* 0x000fd80003f24310 */
[----:B------:R-:W-:Y:S05]  /*0230*/  @!P1 BRA `(.L_x_2) ;  /* 0x0000029000009947 */ /* 0x000fea0003800000 */
[----:B------:R-:W-:Y:S02]  /*0240*/  PLOP3.LUT P0, PT, PT, PT, PT, 0x8, 0x0 ;  /* 0x000000000000781c */ /* 0x000fe40003f0e170 */
.L_x_3:
[C---:B------:R-:W-:Y:S01]  /*0250*/  IMAD.WIDE R14, R17.reuse, 0x4, R4 ;  /* 0x00000004110e7825 */ /* 0x040fe200078e0204 */
[----:B------:R-:W-:-:S04]  /*0260*/  IADD3 R7, R17, c[0x0][0x188], RZ ;  /* 0x0000620011077a10 */ /* 0x000fc80007ffe0ff */
[C---:B------:R-:W-:Y:S01]  /*0270*/  IADD3 R19, R7.reuse, c[0x0][0x188], RZ ;  /* 0x0000620007137a10 */ /* 0x040fe20007ffe0ff */
[----:B------:R-:W-:Y:S02]  /*0280*/  IMAD.WIDE R16, R7, 0x4, R4 ;  /* 0x0000000407107825 */ /* 0x000fe400078e0204 */
[----:B------:R0:W2:Y:S02]  /*0290*/  LDG.E.SYS R23, [R14] ;  /* 0x000000000e177381 */ /* 0x0000a400001ee900 */
[----:B------:R-:W-:Y:S01]  /*02a0*/  IMAD.MOV.U32 R7, RZ, RZ, R21 ;  /* 0x000000ffff077224 */ /* 0x000fe200078e0015 */
[----:B------:R-:W-:-:S03]  /*02b0*/  IADD3 R33, R19, c[0x0][0x188], RZ ;  /* 0x0000620013217a10 */ /* 0x000fc60007ffe0ff */
[----:B------:R1:W3:Y:S01]  /*02c0*/  LDG.E.SYS R16, [R16] ;  /* 0x0000000010107381 */ /* 0x0002e200001ee900 */
[----:B0-----:R-:W-:Y:S01]  /*02d0*/  IMAD.MOV.U32 R14, RZ, RZ, R10 ;  /* 0x000000ffff0e7224 */ /* 0x001fe200078e000a */
[----:B------:R-:W-:Y:S02]  /*02e0*/  MOV R15, R13 ;  /* 0x0000000d000f7202 */ /* 0x000fe40000000f00 */
[----:B------:R0:W2:Y:S01]  /*02f0*/  LDG.E.SYS R12, [R6] ;  /* 0x00000000060c7381 */ /* 0x0000a200001ee900 */
[----:B------:R-:W-:-:S03]  /*0300*/  IMAD.WIDE R18, R19, 0x4, R4 ;  /* 0x0000000413127825 */ /* 0x000fc600078e0204 */
[----:B------:R0:W3:Y:S04]  /*0310*/  LDG.E.SYS R25, [R6+0x4] ;  /* 0x0000040006197381 */ /* 0x0000e800001ee900 */
[----:B------:R-:W4:Y:S01]  /*0320*/  LDG.E.SYS R22, [R14] ;  /* 0x000000000e167381 */ /* 0x000f2200001ee900 */
[----:B------:R-:W-:-:S03]  /*0330*/  IMAD.WIDE R20, R33, 0x4, R4 ;  /* 0x0000000421147825 */ /* 0x000fc600078e0204 */
[----:B------:R-:W5:Y:S04]  /*0340*/  LDG.E.SYS R27, [R14+0x4] ;  /* 0x000004000e1b7381 */ /* 0x000f6800001ee900 */
[----:B------:R-:W5:Y:S04]  /*0350*/  LDG.E.SYS R18, [R18] ;  /* 0x0000000012127381 */ /* 0x000f6800001ee900 */
[----:B------:R0:W5:Y:S04]  /*0360*/  LDG.E.SYS R29, [R6+0x8] ;  /* 0x00000800061d7381 */ /* 0x00016800001ee900 */
[----:B------:R-:W5:Y:S04]  /*0370*/  LDG.E.SYS R31, [R14+0x8] ;  /* 0x000008000e1f7381 */ /* 0x000f6800001ee900 */
[----:B------:R0:W5:Y:S04]  /*0380*/  LDG.E.SYS R20, [R20] ;  /* 0x0000000014147381 */ /* 0x00016800001ee900 */
[----:B------:R0:W5:Y:S04]  /*0390*/  LDG.E.SYS R35, [R6+0xc] ;  /* 0x00000c0006237381 */ /* 0x00016800001ee900 */
[----:B------:R-:W5:Y:S01]  /*03a0*/  LDG.E.SYS R37, [R14+0xc] ;  /* 0x00000c000e257381 */ /* 0x000f6200001ee900 */
[----:B------:R-:W-:-:S04]  /*03b0*/  IADD3 R8, P1, R8, -0x4, RZ ;  /* 0xfffffffc08087810 */ /* 0x000fc80007f3e0ff */
[----:B------:R-:W-:Y:S02]  /*03c0*/  IADD3.X R2, R2, -0x1, RZ, P1, !PT ;  /* 0xffffffff02027810 */ /* 0x000fe40000ffe4ff */
[----:B------:R-:W-:-:S04]  /*03d0*/  ISETP.GT.U32.AND P1, PT, R8, 0x3, PT ;  /* 0x000000030800780c */ /* 0x000fc80003f24070 */
[----:B------:R-:W-:Y:S02]  /*03e0*/  ISETP.GT.AND.EX P1, PT, R2, RZ, PT, P1 ;  /* 0x000000ff0200720c */ /* 0x000fe40003f24310 */
[----:B------:R-:W-:-:S05]  /*03f0*/  IADD3 R10, P2, R14, 0x10, RZ ;  /* 0x000000100e0a7810 */ /* 0x000fca0007f5e0ff */
[----:B------:R-:W-:Y:S01]  /*0400*/  IMAD.X R13, RZ, RZ, R15, P2 ;  /* 0x000000ffff0d7224 */ /* 0x000fe200010e060f */
[----:B0-----:R-:W-:Y:S02]  /*0410*/  IADD3 R6, P2, R6, 0x10, RZ ;  /* 0x0000001006067810 */ /* 0x001fe40007f5e0ff */
[----:B-1----:R-:W-:-:S03]  /*0420*/  IADD3 R17, R33, c[0x0][0x188], RZ ;  /* 0x0000620021117a10 */ /* 0x002fc60007ffe0ff */
[----:B------:R-:W-:Y:S02]  /*0430*/  IMAD.X R21, RZ, RZ, R7, P2 ;  /* 0x000000ffff157224 */ /* 0x000fe400010e0607 */
[----:B--2---:R-:W-:-:S04]  /*0440*/  FFMA R12, R12, R23, R11 ;  /* 0x000000170c0c7223 */ /* 0x004fc8000000000b */
[----:B---3--:R-:W-:Y:S02]  /*0450*/  FFMA R12, R25, R16, R12 ;  /* 0x00000010190c7223 */ /* 0x008fe4000000000c */
[----:B----4-:R-:W-:-:S04]  /*0460*/  FFMA R22, R22, R23, R9 ;  /* 0x0000001716167223 */ /* 0x010fc80000000009 */
[----:B-----5:R-:W-:Y:S02]  /*0470*/  FFMA R22, R27, R16, R22 ;  /* 0x000000101b167223 */ /* 0x020fe40000000016 */
[-C--:B------:R-:W-:Y:S02]  /*0480*/  FFMA R12, R29, R18.reuse, R12 ;  /* 0x000000121d0c7223 */ /* 0x080fe4000000000c */
[----:B------:R-:W-:Y:S02]  /*0490*/  FFMA R22, R31, R18, R22 ;  /* 0x000000121f167223 */ /* 0x000fe40000000016 */
[-C--:B------:R-:W-:Y:S02]  /*04a0*/  FFMA R11, R35, R20.reuse, R12 ;  /* 0x00000014230b7223 */ /* 0x080fe4000000000c */
[----:B------:R-:W-:Y:S01]  /*04b0*/  FFMA R9, R37, R20, R22 ;  /* 0x0000001425097223 */ /* 0x000fe20000000016 */
[----:B------:R-:W-:Y:S05]  /*04c0*/  @P1 BRA `(.L_x_3) ;  /* 0xfffffd8000001947 */ /* 0x000fea000383ffff */
.L_x_2:
[----:B------:R-:W-:-:S04]  /*04d0*/  ISETP.GT.U32.AND P1, PT, R8, 0x1, PT ;  /* 0x000000010800780c */ /* 0x000fc80003f24070 */
[----:B------:R-:W-:-:S12]  /*04e0*/  ISETP.GT.AND.EX P1, PT, R2, RZ, PT, P1 ;  /* 0x000000ff0200720c */ /* 0x000fd80003f24310 */
[----:B------:R-:W-:Y:S05]  /*04f0*/  @!P1 BRA `(.L_x_4) ;  /* 0x0000017000009947 */ /* 0x000fea0003800000 */
[C---:B------:R-:W-:Y:S01]  /*0500*/  IADD3 R19, R17.reuse, c[0x0][0x188], RZ ;  /* 0x0000620011137a10 */ /* 0x040fe20007ffe0ff */
[----:B------:R-:W-:-:S04]  /*0510*/  IMAD.WIDE R14, R17, 0x4, R4 ;  /* 0x00000004110e7825 */ /* 0x000fc800078e0204 */
[----:B------:R-:W-:Y:S02]  /*0520*/  IMAD.MOV.U32 R7, RZ, RZ, R21 ;  /* 0x000000ffff077224 */ /* 0x000fe400078e0015 */
[----:B------:R-:W-:Y:S02]  /*0530*/  IMAD.MOV.U32 R12, RZ, RZ, R10 ;  /* 0x000000ffff0c7224 */ /* 0x000fe400078e000a */
[----:B------:R-:W-:Y:S01]  /*0540*/  IMAD.WIDE R16, R19, 0x4, R4 ;  /* 0x0000000413107825 */ /* 0x000fe200078e0204 */
[----:B------:R-:W2:Y:S04]  /*0550*/  LDG.E.SYS R14, [R14] ;  /* 0x000000000e0e7381 */ /* 0x000ea800001ee900 */
[----:B------:R0:W2:Y:S04]  /*0560*/  LDG.E.SYS R18, [R6] ;  /* 0x0000000006127381 */ /* 0x0000a800001ee900 */
[----:B------:R1:W3:Y:S04]  /*0570*/  LDG.E.SYS R20, [R12] ;  /* 0x000000000c147381 */ /* 0x0002e800001ee900 */
[----:B------:R0:W4:Y:S04]  /*0580*/  LDG.E.SYS R22, [R6+0x4] ;  /* 0x0000040006167381 */ /* 0x00012800001ee900 */
[----:B------:R5:W4:Y:S04]  /*0590*/  LDG.E.SYS R16, [R16] ;  /* 0x0000000010107381 */ /* 0x000b2800001ee900 */
[----:B------:R1:W4:Y:S01]  /*05a0*/  LDG.E.SYS R24, [R12+0x4] ;  /* 0x000004000c187381 */ /* 0x00032200001ee900 */
[----:B0-----:R-:W-:-:S02]  /*05b0*/  IADD3 R6, P3, R6, 0x8, RZ ;  /* 0x0000000806067810 */ /* 0x001fc40007f7e0ff */
[----:B------:R-:W-:Y:S02]  /*05c0*/  IADD3 R8, P1, R8, -0x2, RZ ;  /* 0xfffffffe08087810 */ /* 0x000fe40007f3e0ff */
[----:B------:R-:W-:Y:S01]  /*05d0*/  IADD3 R10, P2, R10, 0x8, RZ ;  /* 0x000000080a0a7810 */ /* 0x000fe20007f5e0ff */
[----:B------:R-:W-:Y:S01]  /*05e0*/  IMAD.X R21, RZ, RZ, R21, P3 ;  /* 0x000000ffff157224 */ /* 0x000fe200018e0615 */
[----:B------:R-:W-:Y:S02]  /*05f0*/  PLOP3.LUT P0, PT, PT, PT, PT, 0x8, 0x0 ;  /* 0x000000000000781c */ /* 0x000fe40003f0e170 */
[----:B------:R-:W-:Y:S02]  /*0600*/  IADD3.X R2, R2, -0x1, RZ, P1, !PT ;  /* 0xffffffff02027810 */ /* 0x000fe40000ffe4ff */
[----:B-----5:R-:W-:Y:S02]  /*0610*/  IADD3 R17, R19, c[0x0][0x188], RZ ;  /* 0x0000620013117a10 */ /* 0x020fe40007ffe0ff */
[----:B-1----:R-:W-:Y:S01]  /*0620*/  IADD3.X R13, RZ, R13, RZ, P2, !PT ;  /* 0x0000000dff0d7210 */ /* 0x002fe200017fe4ff */
[----:B--2---:R-:W-:-:S02]  /*0630*/  FFMA R11, R18, R14, R11 ;  /* 0x0000000e120b7223 */ /* 0x004fc4000000000b */
[----:B---3--:R-:W-:Y:S02]  /*0640*/  FFMA R9, R20, R14, R9 ;  /* 0x0000000e14097223 */ /* 0x008fe40000000009 */
[-C--:B----4-:R-:W-:Y:S02]  /*0650*/  FFMA R11, R22, R16.reuse, R11 ;  /* 0x00000010160b7223 */ /* 0x090fe4000000000b */
[----:B------:R-:W-:Y:S02]  /*0660*/  FFMA R9, R24, R16, R9 ;  /* 0x0000001018097223 */ /* 0x000fe40000000009 */
.L_x_4:
[----:B------:R-:W-:-:S04]  /*0670*/  ISETP.NE.U32.AND P1, PT, R8, RZ, PT ;  /* 0x000000ff0800720c */ /* 0x000fc80003f25070 */
[----:B------:R-:W-:-:S12]  /*0680*/  ISETP.NE.OR.EX P0, PT, R2, RZ, P0, P1 ;  /* 0x000000ff0200720c */ /* 0x000fd80000705710 */
[----:B------:R-:W-:Y:S05]  /*0690*/  @!P0 BRA `(.L_x_0) ;  /* 0x0000012000008947 */ /* 0x000fea0003800000 */
.L_x_1:
[----:B------:R-:W-:-:S04]  /*06a0*/  IMAD.WIDE R14, R17, 0x4, R4 ;  /* 0x00000004110e7825 */ /* 0x000fc800078e0204 */
[----:B------:R-:W-:Y:S02]  /*06b0*/  IMAD.MOV.U32 R7, RZ, RZ, R21 ;  /* 0x000000ffff077224 */ /* 0x000fe400078e0015 */
[----:B------:R-:W-:Y:S02]  /*06c0*/  IMAD.MOV.U32 R12, RZ, RZ, R10 ;  /* 0x000000ffff0c7224 */ /* 0x000fe400078e000a */
[----:B------:R-:W2:Y:S04]  /*06d0*/  LDG.E.SYS R14, [R14] ;  /* 0x000000000e0e7381 */ /* 0x000ea800001ee900 */
[----:B------:R0:W2:Y:S04]  /*06e0*/  LDG.E.SYS R16, [R6] ;  /* 0x0000000006107381 */ /* 0x0000a800001ee900 */
[----:B------:R1:W3:Y:S01]  /*06f0*/  LDG.E.SYS R12, [R12] ;  /* 0x000000000c0c7381 */ /* 0x0002e200001ee900 */
[----:B------:R-:W-:-:S02]  /*0700*/  IADD3 R8, P0, R8, -0x1, RZ ;  /* 0xffffffff08087810 */ /* 0x000fc40007f1e0ff */
[----:B------:R-:W-:Y:S02]  /*0710*/  IADD3 R10, P1, R10, 0x4, RZ ;  /* 0x000000040a0a7810 */ /* 0x000fe40007f3e0ff */
[----:B------:R-:W-:Y:S02]  /*0720*/  IADD3.X R2, R2, -0x1, RZ, P0, !PT ;  /* 0xffffffff02027810 */ /* 0x000fe400007fe4ff */
[----:B------:R-:W-:Y:S02]  /*0730*/  ISETP.NE.U32.AND P0, PT, R8, RZ, PT ;  /* 0x000000ff0800720c */ /* 0x000fe40003f05070 */
[----:B0-----:R-:W-:Y:S01]  /*0740*/  IADD3 R6, P2, R6, 0x4, RZ ;  /* 0x0000000406067810 */ /* 0x001fe20007f5e0ff */
[----:B-1----:R-:W-:Y:S01]  /*0750*/  IMAD.X R13, RZ, RZ, R13, P1 ;  /* 0x000000ffff0d7224 */ /* 0x002fe200008e060d */
[----:B------:R-:W-:Y:S02]  /*0760*/  ISETP.NE.AND.EX P0, PT, R2, RZ, PT, P0 ;  /* 0x000000ff0200720c */ /* 0x000fe40003f05300 */
[----:B------:R-:W-:Y:S01]  /*0770*/  IADD3 R17, R17, c[0x0][0x188], RZ ;  /* 0x0000620011117a10 */ /* 0x000fe20007ffe0ff */
[----:B------:R-:W-:-:S02]  /*0780*/  IMAD.X R21, RZ, RZ, R21, P2 ;  /* 0x000000ffff157224 */ /* 0x000fc400010e0615 */
[-C--:B--2---:R-:W-:Y:S02]  /*0790*/  FFMA R11, R16, R14.reuse, R11 ;  /* 0x0000000e100b7223 */ /* 0x084fe4000000000b */
[----:B---3--:R-:W-:-:S05]  /*07a0*/  FFMA R9, R12, R14, R9 ;  /* 0x0000000e0c097223 */ /* 0x008fca0000000009 */
[----:B------:R-:W-:Y:S05]  /*07b0*/  @P0 BRA `(.L_x_1) ;  /* 0xfffffee000000947 */ /* 0x000fea000383ffff */
.L_x_0:
[----:B--2---:R-:W-:Y:S02]  /*07c0*/  LOP3.LUT R4, R3, 0x7f, RZ, 0xc0, !PT ;  /* 0x0000007f03047812 */ /* 0x004fe400078ec0ff */
[----:B------:R-:W-:Y:S02]  /*07d0*/  SHF.R.U32.HI R2, RZ, 0x3, R3 ;  /* 0x00000003ff027819 */ /* 0x000fe40000011603 */
[----:B------:R-:W-:Y:S02]  /*07e0*/  LOP3.LUT R5, R4, 0x80, RZ, 0xfc, !PT ;  /* 0x0000008004057812 */ /* 0x000fe400078efcff */
[----:B------:R-:W-:Y:S02]  /*07f0*/  LOP3.LUT R7, R2, 0xe, RZ, 0xc0, !PT ;  /* 0x0000000e02077812 */ /* 0x000fe400078ec0ff */
[----:B------:R-:W-:Y:S02]  /*0800*/  SHF.R.U32.HI R5, RZ, 0x3, R5 ;  /* 0x00000003ff057819 */ /* 0x000fe40000011605 */
[----:B------:R-:W-:Y:S01]  /*0810*/  SHF.R.U32.HI R2, RZ, 0x3, R3 ;  /* 0x00000003ff027819 */ /* 0x000fe20000011603 */
[----:B------:R-:W-:Y:S01]  /*0820*/  IMAD.IADD R6, R4, 0x1, R7 ;  /* 0x0000000104067824 */ /* 0x000fe200078e0207 */
[----:B------:R-:W-:-:S02]  /*0830*/  LOP3.LUT R13, R5, 0x1e, RZ, 0xc0, !PT ;  /* 0x0000001e050d7812 */ /* 0x000fc400078ec0ff */
[----:B------:R-:W-:Y:S02]  /*0840*/  SHF.L.U32 R5, R3, 0x1, RZ ;  /* 0x0000000103057819 */ /* 0x000fe400000006ff */
[----:B------:R-:W-:Y:S01]  /*0850*/  SGXT.U32 R2, R2, 0x4 ;  /* 0x000000040202781a */ /* 0x000fe20000000000 */
[----:B------:R-:W-:Y:S01]  /*0860*/  IMAD.IADD R4, R4, 0x1, R13 ;  /* 0x0000000104047824 */ /* 0x000fe200078e020d */
[----:B------:R-:W-:Y:S01]  /*0870*/  LOP3.LUT R7, R0, 0xe, R5, 0xf8, !PT ;  /* 0x0000000e00077812 */ /* 0x000fe200078ef805 */
[----:B------:R-:W-:Y:S01]  /*0880*/  STS [R6.X4], R11 ;  /* 0x0000000b06007388 */ /* 0x000fe20000004800 */
[----:B------:R-:W-:Y:S02]  /*0890*/  LOP3.LUT R2, R2, UR4, RZ, 0xfc, !PT ;  /* 0x0000000402027c12 */ /* 0x000fe4000f8efcff */
[----:B------:R-:W-:Y:S02]  /*08a0*/  ISETP.GE.AND P0, PT, R7, c[0x0][0x17c], PT ;  /* 0x00005f0007007a0c */ /* 0x000fe40003f06270 */
[----:B------:R-:W-:Y:S01]  /*08b0*/  SHF.R.U32.HI R3, RZ, 0x2, R3 ;  /* 0x00000002ff037819 */ /* 0x000fe20000011603 */
[----:B------:R-:W-:Y:S04]  /*08c0*/  STS [R4.X4+0x200], R9 ;  /* 0x0002000904007388 */ /* 0x000fe80000004800 */
[----:B------:R-:W-:Y:S05]  /*08d0*/  BAR.SYNC 0x0 ;  /* 0x0000000000007b1d */ /* 0x000fea0000000000 */
[----:B------:R-:W-:-:S02]  /*08e0*/  ISETP.LT.AND P0, PT, R2, c[0x0][0x178], !P0 ;  /* 0x00005e0002007a0c */ /* 0x000fc40004701270 */
[----:B------:R-:W-:Y:S02]  /*08f0*/  LOP3.LUT R5, R5, 0xfe, RZ, 0xc0, !PT ;  /* 0x000000fe05057812 */ /* 0x000fe400078ec0ff */
[----:B------:R-:W-:-:S05]  /*0900*/  LOP3.LUT R0, R3, 0x1e, RZ, 0xc0, !PT ;  /* 0x0000001e03007812 */ /* 0x000fca00078ec0ff */
[----:B------:R-:W-:-:S03]  /*0910*/  IMAD.IADD R0, R5, 0x1, R0 ;  /* 0x0000000105007824 */ /* 0x000fc600078e0200 */
[----:B------:R-:W-:Y:S05]  /*0920*/  @!P0 EXIT ;  /* 0x000000000000894d */ /* 0x000fea0003800000 */
[----:B------:R-:W0:Y:S01]  /*0930*/  LDS.U.64 R4, [R0.X4] ;  /* 0x0000000000047984 */ /* 0x000e220000005a00 */
[----:B------:R-:W-:Y:S02]  /*0940*/  IMAD.MOV.U32 R3, RZ, RZ, 0x4 ;  /* 0x00000004ff037424 */ /* 0x000fe400078e00ff */
[----:B------:R-:W-:-:S04]  /*0950*/  IMAD R2, R2, c[0x0][0x18c], RZ ;  /* 0x0000630002027a24 */ /* 0x000fc800078e02ff */
[----:B------:R-:W-:-:S06]  /*0960*/  IMAD.WIDE R2, R2, R3, c[0x0][0x170] ;  /* 0x00005c0002027625 */ /* 0x000fcc00078e0203 */
[----:B------:R-:W-:-:S08]  /*0970*/  IMAD.WIDE R2, R7, 0x4, R2 ;  /* 0x0000000407027825 */ /* 0x000fd000078e0202 */
[----:B0-----:R-:W-:Y:S01]  /*0980*/  STG.E.64.SYS [R2], R4 ;  /* 0x0000000402007386 */ /* 0x001fe2000010eb00 */
[----:B------:R-:W-:Y:S05]  /*0990*/  EXIT ;  /* 0x000000000000794d */ /* 0x000fea0003800000 */
.L_x_5:
[----:B------:R-:W-:-:S00]  /*09a0*/  BRA `(.L_x_5) ;  /* 0xfffffff000007947 */ /* 0x000fc0000383ffff */
[----:B------:R-:W-:-:S00]  /*09b0*/  NOP ;  /* 0x0000000000007918 */ /* 0x000fc00000000000 */
[----:B------:R-:W-:-:S00]  /*09c0*/  NOP ;  /* 0x0000000000007918 */ /* 0x000fc00000000000 */
[----:B------:R-:W-:-:S00]  /*09d0*/  NOP ;  /* 0x0000000000007918 */ /* 0x000fc00000000000 */
[----:B------:R-:W-:-:S00]  /*09e0*/  NOP ;  /* 0x0000000000007918 */ /* 0x000fc00000000000 */
[----:B------:R-:W-:-:S00]  /*09f0*/  NOP ;  /* 0x0000000000007918 */ /* 0x000fc00000000000 */
.L_x_6:


//--------------------- .nv.shared.matmul_kernel  --------------------------
	.section	.nv.shared.matmul_kernel,"aw",@nobits
	.sectionflags	@""
	.align	16
